	.headerflags	@"EF_CUDA_TEXMODE_UNIFIED EF_CUDA_64BIT_ADDRESS EF_CUDA_ACCELERATORS EF_CUDA_SM90 EF_CUDA_VIRTUAL_SM(EF_CUDA_SM90)"
	.elftype	@"ET_EXEC"


//--------------------- .nv.info                  --------------------------
	.section	.nv.info,"",@"SHT_CUDA_INFO"
	.align	4


	//----- nvinfo : EIATTR_REGCOUNT
	.align		4
        /*0000*/ 	.byte	0x04, 0x2f
        /*0002*/ 	.short	(.L_3 - .L_2)
	.align		4
.L_2:
        /*0004*/ 	.word	index@(triton_poi_fused__native_batch_norm_legit_no_training_convolution_relu_44)
        /*0008*/ 	.word	0x00000020


	//----- nvinfo : EIATTR_MIN_STACK_SIZE
	.align		4
.L_3:
        /*000c*/ 	.byte	0x04, 0x12
        /*000e*/ 	.short	(.L_5 - .L_4)
	.align		4
.L_4:
        /*0010*/ 	.word	index@(triton_poi_fused__native_batch_norm_legit_no_training_convolution_relu_44)
        /*0014*/ 	.word	0x00000000


	//----- nvinfo : EIATTR_FRAME_SIZE
	.align		4
.L_5:
        /*0018*/ 	.byte	0x04, 0x11
        /*001a*/ 	.short	(.L_7 - .L_6)
	.align		4
.L_6:
        /*001c*/ 	.word	index@(triton_poi_fused__native_batch_norm_legit_no_training_convolution_relu_44)
        /*0020*/ 	.word	0x00000000


	//----- nvinfo : EIATTR_MIN_STACK_SIZE
	.align		4
.L_7:
        /*0024*/ 	.byte	0x04, 0x12
        /*0026*/ 	.short	(.L_9 - .L_8)
	.align		4
.L_8:
        /*0028*/ 	.word	index@(triton_poi_fused__native_batch_norm_legit_no_training_convolution_relu_44)
        /*002c*/ 	.word	0x00000000
.L_9:


//--------------------- .nv.info.triton_poi_fused__native_batch_norm_legit_no_training_convolution_relu_44 --------------------------
	.section	.nv.info.triton_poi_fused__native_batch_norm_legit_no_training_convolution_relu_44,"",@"SHT_CUDA_INFO"
	.sectionflags	@""
	.align	4


	//----- nvinfo : EIATTR_CUDA_API_VERSION
	.align		4
        /*0000*/ 	.byte	0x04, 0x37
        /*0002*/ 	.short	(.L_11 - .L_10)
.L_10:
        /*0004*/ 	.word	0x0000007c


	//----- nvinfo : EIATTR_KPARAM_INFO
	.align		4
.L_11:
        /*0008*/ 	.byte	0x04, 0x17
        /*000a*/ 	.short	(.L_13 - .L_12)
.L_12:
        /*000c*/ 	.word	0x00000000
        /*0010*/ 	.short	0x0007
        /*0012*/ 	.short	0x0038
        /*0014*/ 	.byte	0x00, 0xf0, 0x11, 0x00


	//----- nvinfo : EIATTR_KPARAM_INFO
	.align		4
.L_13:
        /*0018*/ 	.byte	0x04, 0x17
        /*001a*/ 	.short	(.L_15 - .L_14)
.L_14:
        /*001c*/ 	.word	0x00000000
        /*0020*/ 	.short	0x0006
        /*0022*/ 	.short	0x0030
        /*0024*/ 	.byte	0x00, 0xf4, 0x21, 0x00


	//----- nvinfo : EIATTR_KPARAM_INFO
	.align		4
.L_15:
        /*0028*/ 	.byte	0x04, 0x17
        /*002a*/ 	.short	(.L_17 - .L_16)
.L_16:
        /*002c*/ 	.word	0x00000000
        /*0030*/ 	.short	0x0005
        /*0032*/ 	.short	0x0028
        /*0034*/ 	.byte	0x00, 0xf4, 0x21, 0x00


	//----- nvinfo : EIATTR_KPARAM_INFO
	.align		4
.L_17:
        /*0038*/ 	.byte	0x04, 0x17
        /*003a*/ 	.short	(.L_19 - .L_18)
.L_18:
        /*003c*/ 	.word	0x00000000
        /*0040*/ 	.short	0x0004
        /*0042*/ 	.short	0x0020
        /*0044*/ 	.byte	0x00, 0xf4, 0x21, 0x00


	//----- nvinfo : EIATTR_KPARAM_INFO
	.align		4
.L_19:
        /*0048*/ 	.byte	0x04, 0x17
        /*004a*/ 	.short	(.L_21 - .L_20)
.L_20:
        /*004c*/ 	.word	0x00000000
        /*0050*/ 	.short	0x0003
        /*0052*/ 	.short	0x0018
        /*0054*/ 	.byte	0x00, 0xf4, 0x21, 0x00


	//----- nvinfo : EIATTR_KPARAM_INFO
	.align		4
.L_21:
        /*0058*/ 	.byte	0x04, 0x17
        /*005a*/ 	.short	(.L_23 - .L_22)
.L_22:
        /*005c*/ 	.word	0x00000000
        /*0060*/ 	.short	0x0002
        /*0062*/ 	.short	0x0010
        /*0064*/ 	.byte	0x00, 0xf4, 0x21, 0x00


	//----- nvinfo : EIATTR_KPARAM_INFO
	.align		4
.L_23:
        /*0068*/ 	.byte	0x04, 0x17
        /*006a*/ 	.short	(.L_25 - .L_24)
.L_24:
        /*006c*/ 	.word	0x00000000
        /*0070*/ 	.short	0x0001
        /*0072*/ 	.short	0x0008
        /*0074*/ 	.byte	0x00, 0xf4, 0x21, 0x00


	//----- nvinfo : EIATTR_KPARAM_INFO
	.align		4
.L_25:
        /*0078*/ 	.byte	0x04, 0x17
        /*007a*/ 	.short	(.L_27 - .L_26)
.L_26:
        /*007c*/ 	.word	0x00000000
        /*0080*/ 	.short	0x0000
        /*0082*/ 	.short	0x0000
        /*0084*/ 	.byte	0x00, 0xf4, 0x21, 0x00


	//----- nvinfo : EIATTR_SPARSE_MMA_MASK
	.align		4
.L_27:
        /*0088*/ 	.byte	0x03, 0x50
        /*008a*/ 	.short	0x0000


	//----- nvinfo : EIATTR_MAXREG_COUNT
	.align		4
        /*008c*/ 	.byte	0x03, 0x1b
        /*008e*/ 	.short	0x00ff


	//----- nvinfo : EIATTR_EXIT_INSTR_OFFSETS
	.align		4
        /*0090*/ 	.byte	0x04, 0x1c
        /*0092*/ 	.short	(.L_29 - .L_28)


	//   ....[0]....
.L_28:
        /*0094*/ 	.word	0x000007b0


	//----- nvinfo : EIATTR_REQNTID
	.align		4
.L_29:
        /*0098*/ 	.byte	0x04, 0x10
        /*009a*/ 	.short	(.L_31 - .L_30)
.L_30:
        /*009c*/ 	.word	0x00000080
        /*00a0*/ 	.word	0x00000001
        /*00a4*/ 	.word	0x00000001


	//----- nvinfo : EIATTR_CBANK_PARAM_SIZE
	.align		4
.L_31:
        /*00a8*/ 	.byte	0x03, 0x19
        /*00aa*/ 	.short	0x003c


	//----- nvinfo : EIATTR_PARAM_CBANK
	.align		4
        /*00ac*/ 	.byte	0x04, 0x0a
        /*00ae*/ 	.short	(.L_33 - .L_32)
	.align		4
.L_32:
        /*00b0*/ 	.word	index@(.nv.constant0.triton_poi_fused__native_batch_norm_legit_no_training_convolution_relu_44)
        /*00b4*/ 	.short	0x0210
        /*00b6*/ 	.short	0x003c


	//----- nvinfo : EIATTR_SW_WAR
	.align		4
.L_33:
        /*00b8*/ 	.byte	0x04, 0x36
        /*00ba*/ 	.short	(.L_35 - .L_34)
.L_34:
        /*00bc*/ 	.word	0x00000008
.L_35:


//--------------------- .nv.callgraph             --------------------------
	.section	.nv.callgraph,"",@"SHT_CUDA_CALLGRAPH"
	.align	4
	.sectionentsize	8
	.align		4
        /*0000*/ 	.word	0x00000000
	.align		4
        /*0004*/ 	.word	0xffffffff
	.align		4
        /*0008*/ 	.word	0x00000000
	.align		4
        /*000c*/ 	.word	0xfffffffe
	.align		4
        /*0010*/ 	.word	0x00000000
	.align		4
        /*0014*/ 	.word	0xfffffffd
	.align		4
        /*0018*/ 	.word	0x00000000
	.align		4
        /*001c*/ 	.word	0xfffffffc


//--------------------- .nv.constant4             --------------------------
	.section	.nv.constant4,"a",@progbits
	.align	8
	.align		8
.nv.constant4:
        /*0000*/ 	.dword	_$_str
	.align		8
        /*0008*/ 	.dword	_$_str_$_2


//--------------------- .text.triton_poi_fused__native_batch_norm_legit_no_training_convolution_relu_44 --------------------------
	.section	.text.triton_poi_fused__native_batch_norm_legit_no_training_convolution_relu_44,"ax",@progbits
	.align	128
        .global         triton_poi_fused__native_batch_norm_legit_no_training_convolution_relu_44
        .type           triton_poi_fused__native_batch_norm_legit_no_training_convolution_relu_44,@function
        .size           triton_poi_fused__native_batch_norm_legit_no_training_convolution_relu_44,(.L_x_1 - triton_poi_fused__native_batch_norm_legit_no_training_convolution_relu_44)
        .other          triton_poi_fused__native_batch_norm_legit_no_training_convolution_relu_44,@"STO_CUDA_ENTRY STV_DEFAULT"
triton_poi_fused__native_batch_norm_legit_no_training_convolution_relu_44:
.text.triton_poi_fused__native_batch_norm_legit_no_training_convolution_relu_44:
[----:B------:R-:W-:Y:S01]  /*0000*/  LDC R1, c[0x0][0x28] ;  /* 0x00000a00ff017b82 */ /* 0x000fe20000000800 */
[----:B------:R-:W1:Y:S01]  /*0010*/  S2R R0, SR_TID.X ;  /* 0x0000000000007919 */ /* 0x000e620000002100 */
[----:B------:R-:W-:-:S06]  /*0020*/  ULDC.64 UR4, c[0x0][0x208] ;  /* 0x0000820000047ab9 */ /* 0x000fcc0000000a00 */
[----:B------:R-:W2:Y:S01]  /*0030*/  LDC.64 R28, c[0x0][0x218] ;  /* 0x00008600ff1c7b82 */ /* 0x000ea20000000a00 */
[----:B------:R-:W3:Y:S07]  /*0040*/  S2R R5, SR_CTAID.X ;  /* 0x0000000000057919 */ /* 0x000eee0000002500 */
[----:B------:R-:W4:Y:S08]  /*0050*/  LDC.64 R26, c[0x0][0x220] ;  /* 0x00008800ff1a7b82 */ /* 0x000f300000000a00 */
[----:B------:R-:W5:Y:S01]  /*0060*/  LDC.64 R22, c[0x0][0x230] ;  /* 0x00008c00ff167b82 */ /* 0x000f620000000a00 */
[----:B-1----:R-:W-:-:S02]  /*0070*/  SHF.L.U32 R0, R0, 0x2, RZ ;  /* 0x0000000200007819 */ /* 0x002fc400000006ff */
[----:B---3--:R-:W-:Y:S02]  /*0080*/  SHF.R.S32.HI R3, RZ, 0x15, R5 ;  /* 0x00000015ff037819 */ /* 0x008fe40000011405 */
[----:B------:R-:W-:Y:S02]  /*0090*/  LOP3.LUT R0, R0, 0x1fc, RZ, 0xc0, !PT ;  /* 0x000001fc00007812 */ /* 0x000fe400078ec0ff */
[----:B------:R-:W-:Y:S02]  /*00a0*/  SGXT R3, R3, 0x1 ;  /* 0x000000010303781a */ /* 0x000fe40000000200 */
[----:B------:R-:W-:Y:S02]  /*00b0*/  LEA R0, R5, R0, 0xa ;  /* 0x0000000005007211 */ /* 0x000fe400078e50ff */
[----:B------:R-:W1:Y:S02]  /*00c0*/  LDC.64 R4, c[0x0][0x228] ;  /* 0x00008a00ff047b82 */ /* 0x000e640000000a00 */
[----:B------:R-:W-:-:S04]  /*00d0*/  LEA.HI R3, R3, R0, RZ, 0x8 ;  /* 0x0000000003037211 */ /* 0x000fc800078f40ff */
[----:B------:R-:W-:Y:S02]  /*00e0*/  SHF.R.S32.HI R9, RZ, 0x8, R3 ;  /* 0x00000008ff097819 */ /* 0x000fe40000011403 */
[----:B------:R-:W-:Y:S02]  /*00f0*/  IADD3 R3, R3, 0x200, RZ ;  /* 0x0000020003037810 */ /* 0x000fe40007ffe0ff */
[----:B------:R-:W-:Y:S02]  /*0100*/  LEA.HI R2, R9, R9, RZ, 0x8 ;  /* 0x0000000909027211 */ /* 0x000fe400078f40ff */
[----:B------:R-:W-:Y:S02]  /*0110*/  SHF.R.S32.HI R3, RZ, 0x8, R3 ;  /* 0x00000008ff037819 */ /* 0x000fe40000011403 */
[----:B------:R-:W-:Y:S02]  /*0120*/  LOP3.LUT R2, R2, 0xffffff00, RZ, 0xc0, !PT ;  /* 0xffffff0002027812 */ /* 0x000fe400078ec0ff */
[----:B------:R-:W-:-:S02]  /*0130*/  LEA.HI R6, R3, R3, RZ, 0x8 ;  /* 0x0000000303067211 */ /* 0x000fc400078f40ff */
[----:B------:R-:W-:Y:S02]  /*0140*/  IADD3 R9, R9, -R2, RZ ;  /* 0x8000000209097210 */ /* 0x000fe40007ffe0ff */
[----:B------:R-:W-:-:S04]  /*0150*/  LOP3.LUT R6, R6, 0xffffff00, RZ, 0xc0, !PT ;  /* 0xffffff0006067812 */ /* 0x000fc800078ec0ff */
[----:B------:R-:W-:Y:S01]  /*0160*/  IADD3 R3, R3, -R6, RZ ;  /* 0x8000000603037210 */ /* 0x000fe20007ffe0ff */
[--C-:B-1----:R-:W-:Y:S01]  /*0170*/  IMAD.WIDE R12, R9, 0x4, R4.reuse ;  /* 0x00000004090c7825 */ /* 0x102fe200078e0204 */
[----:B------:R-:W1:Y:S03]  /*0180*/  LDC.64 R6, c[0x0][0x210] ;  /* 0x00008400ff067b82 */ /* 0x000e660000000a00 */
[----:B------:R-:W-:Y:S01]  /*0190*/  IMAD.WIDE R24, R3, 0x4, R4 ;  /* 0x0000000403187825 */ /* 0x000fe200078e0204 */
[----:B------:R-:W3:Y:S04]  /*01a0*/  LDG.E.EL R21, desc[UR4][R12.64] ;  /* 0x000000040c157981 */ /* 0x000ee8000c2e1900 */
[----:B------:R-:W5:Y:S01]  /*01b0*/  LDC.64 R4, c[0x0][0x238] ;  /* 0x00008e00ff047b82 */ /* 0x000f620000000a00 */
[----:B------:R-:W3:Y:S01]  /*01c0*/  LDG.E.EL R24, desc[UR4][R24.64] ;  /* 0x0000000418187981 */ /* 0x000ee2000c2e1900 */
[----:B--2---:R-:W-:-:S05]  /*01d0*/  IMAD.WIDE R10, R9, 0x4, R28 ;  /* 0x00000004090a7825 */ /* 0x004fca00078e021c */
[----:B------:R4:W2:Y:S01]  /*01e0*/  LDG.E.EL R19, desc[UR4][R10.64] ;  /* 0x000000040a137981 */ /* 0x0008a2000c2e1900 */
[----:B-1----:R-:W-:-:S04]  /*01f0*/  IMAD.WIDE R6, R0, 0x4, R6 ;  /* 0x0000000400067825 */ /* 0x002fc800078e0206 */
[C---:B----4-:R-:W-:Y:S01]  /*0200*/  IMAD.WIDE R10, R9.reuse, 0x4, R26 ;  /* 0x00000004090a7825 */ /* 0x050fe200078e021a */
[----:B------:R-:W2:Y:S04]  /*0210*/  LDG.E.128 R12, desc[UR4][R6.64] ;  /* 0x00000004060c7981 */ /* 0x000ea8000c1e1d00 */
[----:B------:R-:W4:Y:S01]  /*0220*/  LDG.E.EL R18, desc[UR4][R10.64] ;  /* 0x000000040a127981 */ /* 0x000f22000c2e1900 */
[----:B-----5:R-:W-:-:S04]  /*0230*/  IMAD.WIDE R16, R9, 0x4, R22 ;  /* 0x0000000409107825 */ /* 0x020fc800078e0216 */
[----:B0-----:R-:W-:Y:S02]  /*0240*/  IMAD.WIDE R8, R9, 0x4, R4 ;  /* 0x0000000409087825 */ /* 0x001fe400078e0204 */
[----:B------:R-:W5:Y:S02]  /*0250*/  LDG.E.EL R17, desc[UR4][R16.64] ;  /* 0x0000000410117981 */ /* 0x000f64000c2e1900 */
[C---:B------:R-:W-:Y:S02]  /*0260*/  IMAD.WIDE R28, R3.reuse, 0x4, R28 ;  /* 0x00000004031c7825 */ /* 0x040fe400078e021c */
[----:B------:R-:W5:Y:S02]  /*0270*/  LDG.E.EL R20, desc[UR4][R8.64] ;  /* 0x0000000408147981 */ /* 0x000f64000c2e1900 */
[C---:B------:R-:W-:Y:S02]  /*0280*/  IMAD.WIDE R26, R3.reuse, 0x4, R26 ;  /* 0x00000004031a7825 */ /* 0x040fe400078e021a */
[----:B------:R0:W5:Y:S04]  /*0290*/  LDG.E.EL R16, desc[UR4][R28.64] ;  /* 0x000000041c107981 */ /* 0x000168000c2e1900 */
[----:B------:R-:W5:Y:S01]  /*02a0*/  LDG.E.128 R8, desc[UR4][R6.64+0x800] ;  /* 0x0008000406087981 */ /* 0x000f62000c1e1d00 */
[----:B------:R-:W-:-:S03]  /*02b0*/  IMAD.WIDE R4, R3, 0x4, R4 ;  /* 0x0000000403047825 */ /* 0x000fc600078e0204 */
[----:B------:R-:W5:Y:S01]  /*02c0*/  LDG.E.EL R2, desc[UR4][R26.64] ;  /* 0x000000041a027981 */ /* 0x000f62000c2e1900 */
[----:B------:R-:W-:-:S03]  /*02d0*/  IMAD.WIDE R22, R3, 0x4, R22 ;  /* 0x0000000403167825 */ /* 0x000fc600078e0216 */
[----:B------:R-:W5:Y:S04]  /*02e0*/  LDG.E.EL R4, desc[UR4][R4.64] ;  /* 0x0000000404047981 */ /* 0x000f68000c2e1900 */
[----:B------:R1:W5:Y:S01]  /*02f0*/  LDG.E.EL R3, desc[UR4][R22.64] ;  /* 0x0000000416037981 */ /* 0x000362000c2e1900 */
[----:B---3--:R-:W-:Y:S01]  /*0300*/  FADD R21, R21, 9.9999997473787516356e-06 ;  /* 0x3727c5ac15157421 */ /* 0x008fe20000000000 */
[----:B------:R-:W-:-:S03]  /*0310*/  FADD R24, R24, 9.9999997473787516356e-06 ;  /* 0x3727c5ac18187421 */ /* 0x000fc60000000000 */
[----:B------:R-:W3:Y:S08]  /*0320*/  MUFU.SQRT R25, R21 ;  /* 0x0000001500197308 */ /* 0x000ef00000002000 */
[----:B0-----:R-:W0:Y:S01]  /*0330*/  MUFU.SQRT R28, R24 ;  /* 0x00000018001c7308 */ /* 0x001e220000002000 */
[C---:B---3--:R-:W-:Y:S02]  /*0340*/  FSETP.GT.AND P0, PT, R25.reuse, 8.50705917302346158658e+37, PT ;  /* 0x7e8000001900780b */ /* 0x048fe40003f04000 */
[----:B------:R-:W-:-:S02]  /*0350*/  FSETP.GEU.AND P2, PT, R25, 1.175494350822287508e-38, PT ;  /* 0x008000001900780b */ /* 0x000fc40003f4e000 */
[C---:B0-----:R-:W-:Y:S02]  /*0360*/  FSETP.GT.AND P1, PT, R28.reuse, 8.50705917302346158658e+37, PT ;  /* 0x7e8000001c00780b */ /* 0x041fe40003f24000 */
[----:B------:R-:W-:-:S07]  /*0370*/  FSETP.GEU.AND P3, PT, R28, 1.175494350822287508e-38, PT ;  /* 0x008000001c00780b */ /* 0x000fce0003f6e000 */
[----:B------:R-:W-:Y:S01]  /*0380*/  @P0 FMUL R25, R25, 0.25 ;  /* 0x3e80000019190820 */ /* 0x000fe20000400000 */
[----:B------:R-:W-:-:S03]  /*0390*/  HFMA2.MMA R24, -RZ, RZ, 1.625, 0 ;  /* 0x3e800000ff187435 */ /* 0x000fc600000001ff */
[----:B------:R-:W-:Y:S01]  /*03a0*/  @!P2 FMUL R25, R25, 16777216 ;  /* 0x4b8000001919a820 */ /* 0x000fe20000400000 */
[----:B------:R-:W-:-:S04]  /*03b0*/  @P1 FMUL R28, R28, 0.25 ;  /* 0x3e8000001c1c1820 */ /* 0x000fc80000400000 */
[----:B------:R-:W-:Y:S01]  /*03c0*/  @!P3 FMUL R28, R28, 16777216 ;  /* 0x4b8000001c1cb820 */ /* 0x000fe20000400000 */
[----:B------:R-:W0:Y:S01]  /*03d0*/  MUFU.RCP R25, R25 ;  /* 0x0000001900197308 */ /* 0x000e220000001000 */
[----:B-1----:R-:W-:-:S07]  /*03e0*/  FSEL R22, R24, 1, P0 ;  /* 0x3f80000018167808 */ /* 0x002fce0000000000 */
[----:B------:R1:W3:Y:S01]  /*03f0*/  MUFU.RCP R5, R28 ;  /* 0x0000001c00057308 */ /* 0x0002e20000001000 */
[----:B------:R-:W-:Y:S01]  /*0400*/  FSEL R24, R24, 1, P1 ;  /* 0x3f80000018187808 */ /* 0x000fe20000800000 */
[----:B------:R-:W-:Y:S01]  /*0410*/  @!P2 FMUL R22, R22, 16777216 ;  /* 0x4b8000001616a820 */ /* 0x000fe20000400000 */
[--C-:B--2---:R-:W-:Y:S01]  /*0420*/  FADD R13, R13, R19.reuse ;  /* 0x000000130d0d7221 */ /* 0x104fe20000000000 */
[--C-:B------:R-:W-:Y:S01]  /*0430*/  FADD R12, R12, R19.reuse ;  /* 0x000000130c0c7221 */ /* 0x100fe20000000000 */
[--C-:B------:R-:W-:Y:S01]  /*0440*/  FADD R14, R14, R19.reuse ;  /* 0x000000130e0e7221 */ /* 0x100fe20000000000 */
[----:B------:R-:W-:Y:S01]  /*0450*/  @!P3 FMUL R24, R24, 16777216 ;  /* 0x4b8000001818b820 */ /* 0x000fe20000400000 */
[----:B------:R-:W-:Y:S01]  /*0460*/  FADD R15, R15, R19 ;  /* 0x000000130f0f7221 */ /* 0x000fe20000000000 */
[----:B0-----:R-:W-:Y:S01]  /*0470*/  FMUL R21, R25, R22 ;  /* 0x0000001619157220 */ /* 0x001fe20000400000 */
[C---:B----4-:R-:W-:Y:S01]  /*0480*/  FADD R22, -R18.reuse, R12 ;  /* 0x0000000c12167221 */ /* 0x050fe20000000100 */
[C---:B------:R-:W-:Y:S01]  /*0490*/  FADD R26, -R18.reuse, R14 ;  /* 0x0000000e121a7221 */ /* 0x040fe20000000100 */
[C---:B-1----:R-:W-:Y:S01]  /*04a0*/  FADD R28, -R18.reuse, R15 ;  /* 0x0000000f121c7221 */ /* 0x042fe20000000100 */
[----:B---3--:R-:W-:Y:S01]  /*04b0*/  FMUL R5, R5, R24 ;  /* 0x0000001805057220 */ /* 0x008fe20000400000 */
[----:B------:R-:W-:-:S02]  /*04c0*/  FADD R24, -R18, R13 ;  /* 0x0000000d12187221 */ /* 0x000fc40000000100 */
[----:B------:R-:W0:Y:S01]  /*04d0*/  LDC.64 R18, c[0x0][0x240] ;  /* 0x00009000ff127b82 */ /* 0x000e220000000a00 */
[C---:B------:R-:W-:Y:S01]  /*04e0*/  FMUL R27, R21.reuse, R22 ;  /* 0x00000016151b7220 */ /* 0x040fe20000400000 */
[C---:B------:R-:W-:Y:S01]  /*04f0*/  FMUL R24, R21.reuse, R24 ;  /* 0x0000001815187220 */ /* 0x040fe20000400000 */
[C---:B------:R-:W-:Y:S01]  /*0500*/  FMUL R23, R21.reuse, R26 ;  /* 0x0000001a15177220 */ /* 0x040fe20000400000 */
[----:B------:R-:W-:Y:S01]  /*0510*/  FMUL R25, R21, R28 ;  /* 0x0000001c15197220 */ /* 0x000fe20000400000 */
[--C-:B-----5:R-:W-:Y:S01]  /*0520*/  FADD R9, R9, R16.reuse ;  /* 0x0000001009097221 */ /* 0x120fe20000000000 */
[--C-:B------:R-:W-:Y:S01]  /*0530*/  FADD R8, R8, R16.reuse ;  /* 0x0000001008087221 */ /* 0x100fe20000000000 */
[--C-:B------:R-:W-:Y:S01]  /*0540*/  FADD R10, R10, R16.reuse ;  /* 0x000000100a0a7221 */ /* 0x100fe20000000000 */
[----:B------:R-:W-:Y:S01]  /*0550*/  FADD R11, R11, R16 ;  /* 0x000000100b0b7221 */ /* 0x000fe20000000000 */
[C-C-:B------:R-:W-:Y:S01]  /*0560*/  FFMA R22, R17.reuse, R24, R20.reuse ;  /* 0x0000001811167223 */ /* 0x140fe20000000014 */
[C-C-:B------:R-:W-:Y:S01]  /*0570*/  FFMA R21, R17.reuse, R27, R20.reuse ;  /* 0x0000001b11157223 */ /* 0x140fe20000000014 */
[C-C-:B------:R-:W-:Y:S01]  /*0580*/  FFMA R23, R17.reuse, R23, R20.reuse ;  /* 0x0000001711177223 */ /* 0x140fe20000000014 */
[----:B------:R-:W-:Y:S01]  /*0590*/  FFMA R17, R17, R25, R20 ;  /* 0x0000001911117223 */ /* 0x000fe20000000014 */
[C---:B------:R-:W-:Y:S01]  /*05a0*/  FADD R20, -R2.reuse, R9 ;  /* 0x0000000902147221 */ /* 0x040fe20000000100 */
[C---:B------:R-:W-:Y:S01]  /*05b0*/  FADD R16, -R2.reuse, R8 ;  /* 0x0000000802107221 */ /* 0x040fe20000000100 */
[C---:B------:R-:W-:Y:S01]  /*05c0*/  FADD R24, -R2.reuse, R10 ;  /* 0x0000000a02187221 */ /* 0x040fe20000000100 */
[----:B------:R-:W-:Y:S01]  /*05d0*/  FADD R2, -R2, R11 ;  /* 0x0000000b02027221 */ /* 0x000fe20000000100 */
[C---:B------:R-:W-:Y:S01]  /*05e0*/  FMUL R20, R5.reuse, R20 ;  /* 0x0000001405147220 */ /* 0x040fe20000400000 */
[C---:B------:R-:W-:Y:S01]  /*05f0*/  FMUL R29, R5.reuse, R16 ;  /* 0x00000010051d7220 */ /* 0x040fe20000400000 */
[C---:B------:R-:W-:Y:S01]  /*0600*/  FMUL R27, R5.reuse, R24 ;  /* 0x00000018051b7220 */ /* 0x040fe20000400000 */
[----:B------:R-:W-:Y:S01]  /*0610*/  FMUL R25, R5, R2 ;  /* 0x0000000205197220 */ /* 0x000fe20000400000 */
[C-C-:B------:R-:W-:Y:S01]  /*0620*/  FFMA R5, R3.reuse, R20, R4.reuse ;  /* 0x0000001403057223 */ /* 0x140fe20000000004 */
[C-C-:B------:R-:W-:Y:S01]  /*0630*/  FFMA R20, R3.reuse, R29, R4.reuse ;  /* 0x0000001d03147223 */ /* 0x140fe20000000004 */
[C-C-:B------:R-:W-:Y:S01]  /*0640*/  FFMA R24, R3.reuse, R27, R4.reuse ;  /* 0x0000001b03187223 */ /* 0x140fe20000000004 */
[----:B------:R-:W-:Y:S01]  /*0650*/  FFMA R25, R3, R25, R4 ;  /* 0x0000001903197223 */ /* 0x000fe20000000004 */
[----:B------:R-:W-:Y:S01]  /*0660*/  FSETP.GEU.AND P6, PT, R17, RZ, PT ;  /* 0x000000ff1100720b */ /* 0x000fe20003fce000 */
[----:B0-----:R-:W-:Y:S01]  /*0670*/  IMAD.WIDE R2, R0, 0x4, R18 ;  /* 0x0000000400027825 */ /* 0x001fe200078e0212 */
[----:B------:R-:W-:-:S02]  /*0680*/  FSETP.GEU.AND P0, PT, R23, RZ, PT ;  /* 0x000000ff1700720b */ /* 0x000fc40003f0e000 */
[----:B------:R-:W-:Y:S02]  /*0690*/  FSETP.GEU.AND P1, PT, R22, RZ, PT ;  /* 0x000000ff1600720b */ /* 0x000fe40003f2e000 */
[----:B------:R-:W-:Y:S02]  /*06a0*/  FSETP.GEU.AND P2, PT, R21, RZ, PT ;  /* 0x000000ff1500720b */ /* 0x000fe40003f4e000 */
[----:B------:R-:W-:Y:S02]  /*06b0*/  SEL R19, R17, RZ, P6 ;  /* 0x000000ff11137207 */ /* 0x000fe40003000000 */
[----:B------:R-:W-:Y:S02]  /*06c0*/  FSETP.GEU.AND P3, PT, R25, RZ, PT ;  /* 0x000000ff1900720b */ /* 0x000fe40003f6e000 */
[----:B------:R-:W-:Y:S02]  /*06d0*/  FSETP.GEU.AND P4, PT, R24, RZ, PT ;  /* 0x000000ff1800720b */ /* 0x000fe40003f8e000 */
[----:B------:R-:W-:-:S02]  /*06e0*/  FSETP.GEU.AND P5, PT, R5, RZ, PT ;  /* 0x000000ff0500720b */ /* 0x000fc40003fae000 */
[----:B------:R-:W-:Y:S02]  /*06f0*/  FSETP.GEU.AND P6, PT, R20, RZ, PT ;  /* 0x000000ff1400720b */ /* 0x000fe40003fce000 */
[----:B------:R-:W-:Y:S02]  /*0700*/  SEL R18, R23, RZ, P0 ;  /* 0x000000ff17127207 */ /* 0x000fe40000000000 */
[----:B------:R-:W-:Y:S02]  /*0710*/  SEL R17, R22, RZ, P1 ;  /* 0x000000ff16117207 */ /* 0x000fe40000800000 */
[----:B------:R-:W-:Y:S02]  /*0720*/  SEL R16, R21, RZ, P2 ;  /* 0x000000ff15107207 */ /* 0x000fe40001000000 */
[----:B------:R-:W-:Y:S02]  /*0730*/  SEL R23, R25, RZ, P3 ;  /* 0x000000ff19177207 */ /* 0x000fe40001800000 */
[----:B------:R-:W-:-:S02]  /*0740*/  SEL R22, R24, RZ, P4 ;  /* 0x000000ff18167207 */ /* 0x000fc40002000000 */
[----:B------:R-:W-:Y:S02]  /*0750*/  SEL R21, R5, RZ, P5 ;  /* 0x000000ff05157207 */ /* 0x000fe40002800000 */
[----:B------:R-:W-:Y:S01]  /*0760*/  SEL R20, R20, RZ, P6 ;  /* 0x000000ff14147207 */ /* 0x000fe20003000000 */
[----:B------:R-:W-:Y:S04]  /*0770*/  STG.E.128 desc[UR4][R6.64], R12 ;  /* 0x0000000c06007986 */ /* 0x000fe8000c101d04 */
[----:B------:R-:W-:Y:S04]  /*0780*/  STG.E.128 desc[UR4][R6.64+0x800], R8 ;  /* 0x0008000806007986 */ /* 0x000fe8000c101d04 */
[----:B------:R-:W-:Y:S04]  /*0790*/  STG.E.128 desc[UR4][R2.64], R16 ;  /* 0x0000001002007986 */ /* 0x000fe8000c101d04 */
[----:B------:R-:W-:Y:S01]  /*07a0*/  STG.E.128 desc[UR4][R2.64+0x800], R20 ;  /* 0x0008001402007986 */ /* 0x000fe2000c101d04 */
[----:B------:R-:W-:Y:S05]  /*07b0*/  EXIT ;  /* 0x000000000000794d */ /* 0x000fea0003800000 */
.L_x_0:
[----:B------:R-:W-:-:S00]  /*07c0*/  BRA `(.L_x_0) ;  /* 0xfffffffc00fc7947 */ /* 0x000fc0000383ffff */
[----:B------:R-:W-:-:S00]  /*07d0*/  NOP ;  /* 0x0000000000007918 */ /* 0x000fc00000000000 */
        /* <DEDUP_REMOVED lines=10> */
.L_x_1:


//--------------------- .nv.global.init           --------------------------
	.section	.nv.global.init,"aw",@progbits
.nv.global.init:
	.type		_$_str,@object
	.size		_$_str,(_$_str_$_2 - _$_str)
_$_str:
        /*0000*/ 	.byte	0x5f, 0x5f, 0x43, 0x55, 0x44, 0x41, 0x5f, 0x46, 0x54, 0x5a, 0x00
	.type		_$_str_$_2,@object
	.size		_$_str_$_2,(.L_1 - _$_str_$_2)
_$_str_$_2:
        /*000b*/ 	.byte	0x5f, 0x5f, 0x43, 0x55, 0x44, 0x41, 0x5f, 0x50, 0x52, 0x45, 0x43, 0x5f, 0x53, 0x51, 0x52, 0x54
        /*001b*/ 	.byte	0x00
.L_1:


//--------------------- .nv.constant0.triton_poi_fused__native_batch_norm_legit_no_training_convolution_relu_44 --------------------------
	.section	.nv.constant0.triton_poi_fused__native_batch_norm_legit_no_training_convolution_relu_44,"a",@progbits
	.sectionflags	@""
	.align	4
.nv.constant0.triton_poi_fused__native_batch_norm_legit_no_training_convolution_relu_44:
	.zero		588
